//
// Generated by NVIDIA NVVM Compiler
//
// Compiler Build ID: CL-36424714
// Cuda compilation tools, release 13.0, V13.0.88
// Based on NVVM 20.0.0
//

.version 9.0
.target sm_100
.address_size 64

	// .globl	_Z11FILL_MATRIXiddPd
.func  (.param .b64 func_retval0) __internal_accurate_pow
(
	.param .b64 __internal_accurate_pow_param_0
)
;

.visible .entry _Z11FILL_MATRIXiddPd(
	.param .u32 _Z11FILL_MATRIXiddPd_param_0,
	.param .f64 _Z11FILL_MATRIXiddPd_param_1,
	.param .f64 _Z11FILL_MATRIXiddPd_param_2,
	.param .u64 .ptr .align 1 _Z11FILL_MATRIXiddPd_param_3
)
{
	.reg .pred 	%p<25>;
	.reg .b32 	%r<44>;
	.reg .b64 	%rd<17>;
	.reg .b64 	%fd<26>;

	ld.param.u32 	%r10, [_Z11FILL_MATRIXiddPd_param_0];
	ld.param.f64 	%fd11, [_Z11FILL_MATRIXiddPd_param_1];
	ld.param.f64 	%fd12, [_Z11FILL_MATRIXiddPd_param_2];
	ld.param.u64 	%rd2, [_Z11FILL_MATRIXiddPd_param_3];
	cvta.to.global.u64 	%rd1, %rd2;
	mov.u32 	%r11, %tid.x;
	mov.u32 	%r12, %ctaid.x;
	mov.u32 	%r13, %ntid.x;
	mad.lo.s32 	%r14, %r12, %r13, %r11;
	mov.u32 	%r15, %tid.y;
	mov.u32 	%r16, %ctaid.y;
	mov.u32 	%r17, %ntid.y;
	mad.lo.s32 	%r18, %r16, %r17, %r15;
	mad.lo.s32 	%r3, %r18, %r10, %r14;
	mul.lo.s32 	%r4, %r10, %r10;
	setp.eq.s32 	%p1, %r14, 0;
	add.s32 	%r19, %r10, -1;
	setp.eq.s32 	%p2, %r14, %r19;
	or.pred  	%p3, %p1, %p2;
	setp.eq.s32 	%p4, %r18, 0;
	or.pred  	%p5, %p4, %p3;
	setp.eq.s32 	%p6, %r18, %r19;
	mov.f64 	%fd25, 0d3FF0000000000000;
	or.pred  	%p7, %p5, %p6;
	@%p7 bra 	$L__BB0_17;
	setp.lt.s32 	%p8, %r14, 2;
	@%p8 bra 	$L__BB0_3;
	add.s32 	%r20, %r3, -1;
	mad.lo.s32 	%r21, %r20, %r4, %r3;
	mul.wide.s32 	%rd3, %r21, 8;
	add.s64 	%rd4, %rd1, %rd3;
	mov.b64 	%rd5, -4616189618054758400;
	st.global.u64 	[%rd4], %rd5;
$L__BB0_3:
	add.s32 	%r5, %r10, -2;
	setp.ge.s32 	%p9, %r14, %r5;
	@%p9 bra 	$L__BB0_5;
	mad.lo.s32 	%r22, %r4, %r3, %r4;
	add.s32 	%r23, %r22, %r3;
	mul.wide.s32 	%rd6, %r23, 8;
	add.s64 	%rd7, %rd1, %rd6;
	mov.b64 	%rd8, -4616189618054758400;
	st.global.u64 	[%rd7], %rd8;
$L__BB0_5:
	setp.lt.u32 	%p10, %r18, 2;
	@%p10 bra 	$L__BB0_7;
	sub.s32 	%r24, %r3, %r10;
	mad.lo.s32 	%r25, %r24, %r4, %r3;
	mul.wide.s32 	%rd9, %r25, 8;
	add.s64 	%rd10, %rd1, %rd9;
	mov.b64 	%rd11, -4616189618054758400;
	st.global.u64 	[%rd10], %rd11;
$L__BB0_7:
	setp.ge.s32 	%p11, %r18, %r5;
	@%p11 bra 	$L__BB0_9;
	add.s32 	%r26, %r3, %r10;
	mad.lo.s32 	%r27, %r26, %r4, %r3;
	mul.wide.s32 	%rd12, %r27, 8;
	add.s64 	%rd13, %rd1, %rd12;
	mov.b64 	%rd14, -4616189618054758400;
	st.global.u64 	[%rd13], %rd14;
$L__BB0_9:
	mul.f64 	%fd1, %fd11, %fd12;
	{
	.reg .b32 %temp; 
	mov.b64 	{%temp, %r6}, %fd1;
	}
	mov.f64 	%fd14, 0d4000000000000000;
	{
	.reg .b32 %temp; 
	mov.b64 	{%temp, %r28}, %fd14;
	}
	and.b32  	%r8, %r28, 2146435072;
	setp.eq.s32 	%p12, %r8, 1062207488;
	abs.f64 	%fd2, %fd1;
	{ // callseq 0, 0
	.param .b64 param0;
	st.param.f64 	[param0], %fd2;
	.param .b64 retval0;
	call.uni (retval0), 
	__internal_accurate_pow, 
	(
	param0
	);
	ld.param.f64 	%fd15, [retval0];
	} // callseq 0
	setp.lt.s32 	%p13, %r6, 0;
	neg.f64 	%fd17, %fd15;
	selp.f64 	%fd18, %fd17, %fd15, %p12;
	selp.f64 	%fd24, %fd18, %fd15, %p13;
	setp.neu.f64 	%p14, %fd1, 0d0000000000000000;
	@%p14 bra 	$L__BB0_11;
	setp.eq.s32 	%p15, %r8, 1062207488;
	selp.b32 	%r29, %r6, 0, %p15;
	setp.lt.s32 	%p16, %r28, 0;
	or.b32  	%r30, %r29, 2146435072;
	selp.b32 	%r31, %r30, %r29, %p16;
	mov.b32 	%r32, 0;
	mov.b64 	%fd24, {%r32, %r31};
$L__BB0_11:
	add.f64 	%fd19, %fd1, 0d4000000000000000;
	{
	.reg .b32 %temp; 
	mov.b64 	{%temp, %r33}, %fd19;
	}
	and.b32  	%r34, %r33, 2146435072;
	setp.ne.s32 	%p17, %r34, 2146435072;
	@%p17 bra 	$L__BB0_16;
	setp.num.f64 	%p18, %fd1, %fd1;
	@%p18 bra 	$L__BB0_14;
	mov.f64 	%fd20, 0d4000000000000000;
	add.rn.f64 	%fd24, %fd1, %fd20;
	bra.uni 	$L__BB0_16;
$L__BB0_14:
	setp.neu.f64 	%p19, %fd2, 0d7FF0000000000000;
	@%p19 bra 	$L__BB0_16;
	setp.lt.s32 	%p20, %r6, 0;
	setp.eq.s32 	%p21, %r8, 1062207488;
	setp.lt.s32 	%p22, %r28, 0;
	selp.b32 	%r36, 0, 2146435072, %p22;
	and.b32  	%r37, %r28, 2147483647;
	setp.ne.s32 	%p23, %r37, 1071644672;
	or.b32  	%r38, %r36, -2147483648;
	selp.b32 	%r39, %r38, %r36, %p23;
	selp.b32 	%r40, %r39, %r36, %p21;
	selp.b32 	%r41, %r40, %r36, %p20;
	mov.b32 	%r42, 0;
	mov.b64 	%fd24, {%r42, %r41};
$L__BB0_16:
	setp.eq.f64 	%p24, %fd1, 0d3FF0000000000000;
	mov.f64 	%fd21, 0d4010000000000000;
	sub.f64 	%fd22, %fd21, %fd24;
	selp.f64 	%fd25, 0d4008000000000000, %fd22, %p24;
$L__BB0_17:
	mad.lo.s32 	%r43, %r3, %r4, %r3;
	mul.wide.s32 	%rd15, %r43, 8;
	add.s64 	%rd16, %rd1, %rd15;
	st.global.f64 	[%rd16], %fd25;
	ret;

}
.func  (.param .b64 func_retval0) __internal_accurate_pow(
	.param .b64 __internal_accurate_pow_param_0
)
{
	.reg .pred 	%p<8>;
	.reg .b32 	%r<49>;
	.reg .b32 	%f<3>;
	.reg .b64 	%fd<109>;

	ld.param.f64 	%fd10, [__internal_accurate_pow_param_0];
	{
	.reg .b32 %temp; 
	mov.b64 	{%temp, %r46}, %fd10;
	}
	{
	.reg .b32 %temp; 
	mov.b64 	{%r45, %temp}, %fd10;
	}
	shr.u32 	%r47, %r46, 20;
	setp.gt.u32 	%p1, %r46, 1048575;
	@%p1 bra 	$L__BB1_2;
	mul.f64 	%fd11, %fd10, 0d4350000000000000;
	{
	.reg .b32 %temp; 
	mov.b64 	{%temp, %r46}, %fd11;
	}
	{
	.reg .b32 %temp; 
	mov.b64 	{%r45, %temp}, %fd11;
	}
	shr.u32 	%r16, %r46, 20;
	add.s32 	%r47, %r16, -54;
$L__BB1_2:
	add.s32 	%r48, %r47, -1023;
	and.b32  	%r17, %r46, -2146435073;
	or.b32  	%r18, %r17, 1072693248;
	mov.b64 	%fd107, {%r45, %r18};
	setp.lt.u32 	%p2, %r18, 1073127583;
	@%p2 bra 	$L__BB1_4;
	{
	.reg .b32 %temp; 
	mov.b64 	{%r19, %temp}, %fd107;
	}
	{
	.reg .b32 %temp; 
	mov.b64 	{%temp, %r20}, %fd107;
	}
	add.s32 	%r21, %r20, -1048576;
	mov.b64 	%fd107, {%r19, %r21};
	add.s32 	%r48, %r47, -1022;
$L__BB1_4:
	add.f64 	%fd12, %fd107, 0dBFF0000000000000;
	add.f64 	%fd13, %fd107, 0d3FF0000000000000;
	rcp.approx.ftz.f64 	%fd14, %fd13;
	neg.f64 	%fd15, %fd13;
	fma.rn.f64 	%fd16, %fd15, %fd14, 0d3FF0000000000000;
	fma.rn.f64 	%fd17, %fd16, %fd16, %fd16;
	fma.rn.f64 	%fd18, %fd17, %fd14, %fd14;
	mul.f64 	%fd19, %fd12, %fd18;
	fma.rn.f64 	%fd20, %fd12, %fd18, %fd19;
	mul.f64 	%fd21, %fd20, %fd20;
	fma.rn.f64 	%fd22, %fd21, 0d3EB0F5FF7D2CAFE2, 0d3ED0F5D241AD3B5A;
	fma.rn.f64 	%fd23, %fd22, %fd21, 0d3EF3B20A75488A3F;
	fma.rn.f64 	%fd24, %fd23, %fd21, 0d3F1745CDE4FAECD5;
	fma.rn.f64 	%fd25, %fd24, %fd21, 0d3F3C71C7258A578B;
	fma.rn.f64 	%fd26, %fd25, %fd21, 0d3F6249249242B910;
	fma.rn.f64 	%fd27, %fd26, %fd21, 0d3F89999999999DFB;
	sub.f64 	%fd28, %fd12, %fd20;
	add.f64 	%fd29, %fd28, %fd28;
	neg.f64 	%fd30, %fd20;
	fma.rn.f64 	%fd31, %fd30, %fd12, %fd29;
	mul.f64 	%fd32, %fd18, %fd31;
	fma.rn.f64 	%fd33, %fd21, %fd27, 0d3FB5555555555555;
	mov.f64 	%fd34, 0d3FB5555555555555;
	sub.f64 	%fd35, %fd34, %fd33;
	fma.rn.f64 	%fd36, %fd21, %fd27, %fd35;
	add.f64 	%fd37, %fd36, 0dBC46A4CB00B9E7B0;
	add.f64 	%fd38, %fd33, %fd37;
	sub.f64 	%fd39, %fd33, %fd38;
	add.f64 	%fd40, %fd37, %fd39;
	mul.rn.f64 	%fd41, %fd20, %fd20;
	neg.f64 	%fd42, %fd41;
	fma.rn.f64 	%fd43, %fd20, %fd20, %fd42;
	{
	.reg .b32 %temp; 
	mov.b64 	{%r22, %temp}, %fd32;
	}
	{
	.reg .b32 %temp; 
	mov.b64 	{%temp, %r23}, %fd32;
	}
	add.s32 	%r24, %r23, 1048576;
	mov.b64 	%fd44, {%r22, %r24};
	fma.rn.f64 	%fd45, %fd20, %fd44, %fd43;
	mul.rn.f64 	%fd46, %fd41, %fd20;
	neg.f64 	%fd47, %fd46;
	fma.rn.f64 	%fd48, %fd41, %fd20, %fd47;
	fma.rn.f64 	%fd49, %fd41, %fd32, %fd48;
	fma.rn.f64 	%fd50, %fd45, %fd20, %fd49;
	mul.rn.f64 	%fd51, %fd38, %fd46;
	neg.f64 	%fd52, %fd51;
	fma.rn.f64 	%fd53, %fd38, %fd46, %fd52;
	fma.rn.f64 	%fd54, %fd38, %fd50, %fd53;
	fma.rn.f64 	%fd55, %fd40, %fd46, %fd54;
	add.f64 	%fd56, %fd51, %fd55;
	sub.f64 	%fd57, %fd51, %fd56;
	add.f64 	%fd58, %fd55, %fd57;
	add.f64 	%fd59, %fd20, %fd56;
	sub.f64 	%fd60, %fd20, %fd59;
	add.f64 	%fd61, %fd56, %fd60;
	add.f64 	%fd62, %fd58, %fd61;
	add.f64 	%fd63, %fd32, %fd62;
	add.f64 	%fd64, %fd59, %fd63;
	sub.f64 	%fd65, %fd59, %fd64;
	add.f64 	%fd66, %fd63, %fd65;
	xor.b32  	%r25, %r48, -2147483648;
	mov.b32 	%r26, 1127219200;
	mov.b64 	%fd67, {%r25, %r26};
	mov.b32 	%r27, -2147483648;
	mov.b64 	%fd68, {%r27, %r26};
	sub.f64 	%fd69, %fd67, %fd68;
	fma.rn.f64 	%fd70, %fd69, 0d3FE62E42FEFA39EF, %fd64;
	fma.rn.f64 	%fd71, %fd69, 0dBFE62E42FEFA39EF, %fd70;
	sub.f64 	%fd72, %fd71, %fd64;
	sub.f64 	%fd73, %fd66, %fd72;
	fma.rn.f64 	%fd74, %fd69, 0d3C7ABC9E3B39803F, %fd73;
	add.f64 	%fd75, %fd70, %fd74;
	sub.f64 	%fd76, %fd70, %fd75;
	add.f64 	%fd77, %fd74, %fd76;
	mov.f64 	%fd78, 0d4000000000000000;
	{
	.reg .b32 %temp; 
	mov.b64 	{%temp, %r28}, %fd78;
	}
	{
	.reg .b32 %temp; 
	mov.b64 	{%r29, %temp}, %fd78;
	}
	shl.b32 	%r30, %r28, 1;
	setp.gt.u32 	%p3, %r30, -33554433;
	and.b32  	%r31, %r28, -15728641;
	selp.b32 	%r32, %r31, %r28, %p3;
	mov.b64 	%fd79, {%r29, %r32};
	mul.rn.f64 	%fd80, %fd75, %fd79;
	neg.f64 	%fd81, %fd80;
	fma.rn.f64 	%fd82, %fd75, %fd79, %fd81;
	fma.rn.f64 	%fd83, %fd77, %fd79, %fd82;
	add.f64 	%fd4, %fd80, %fd83;
	sub.f64 	%fd84, %fd80, %fd4;
	add.f64 	%fd5, %fd83, %fd84;
	fma.rn.f64 	%fd85, %fd4, 0d3FF71547652B82FE, 0d4338000000000000;
	{
	.reg .b32 %temp; 
	mov.b64 	{%r13, %temp}, %fd85;
	}
	mov.f64 	%fd86, 0dC338000000000000;
	add.rn.f64 	%fd87, %fd85, %fd86;
	fma.rn.f64 	%fd88, %fd87, 0dBFE62E42FEFA39EF, %fd4;
	fma.rn.f64 	%fd89, %fd87, 0dBC7ABC9E3B39803F, %fd88;
	fma.rn.f64 	%fd90, %fd89, 0d3E5ADE1569CE2BDF, 0d3E928AF3FCA213EA;
	fma.rn.f64 	%fd91, %fd90, %fd89, 0d3EC71DEE62401315;
	fma.rn.f64 	%fd92, %fd91, %fd89, 0d3EFA01997C89EB71;
	fma.rn.f64 	%fd93, %fd92, %fd89, 0d3F2A01A014761F65;
	fma.rn.f64 	%fd94, %fd93, %fd89, 0d3F56C16C1852B7AF;
	fma.rn.f64 	%fd95, %fd94, %fd89, 0d3F81111111122322;
	fma.rn.f64 	%fd96, %fd95, %fd89, 0d3FA55555555502A1;
	fma.rn.f64 	%fd97, %fd96, %fd89, 0d3FC5555555555511;
	fma.rn.f64 	%fd98, %fd97, %fd89, 0d3FE000000000000B;
	fma.rn.f64 	%fd99, %fd98, %fd89, 0d3FF0000000000000;
	fma.rn.f64 	%fd100, %fd99, %fd89, 0d3FF0000000000000;
	{
	.reg .b32 %temp; 
	mov.b64 	{%r14, %temp}, %fd100;
	}
	{
	.reg .b32 %temp; 
	mov.b64 	{%temp, %r15}, %fd100;
	}
	shl.b32 	%r33, %r13, 20;
	add.s32 	%r34, %r33, %r15;
	mov.b64 	%fd108, {%r14, %r34};
	{
	.reg .b32 %temp; 
	mov.b64 	{%temp, %r35}, %fd4;
	}
	mov.b32 	%f2, %r35;
	abs.f32 	%f1, %f2;
	setp.lt.f32 	%p4, %f1, 0f4086232B;
	@%p4 bra 	$L__BB1_7;
	setp.lt.f64 	%p5, %fd4, 0d0000000000000000;
	add.f64 	%fd101, %fd4, 0d7FF0000000000000;
	selp.f64 	%fd108, 0d0000000000000000, %fd101, %p5;
	setp.geu.f32 	%p6, %f1, 0f40874800;
	@%p6 bra 	$L__BB1_7;
	shr.u32 	%r36, %r13, 31;
	add.s32 	%r37, %r13, %r36;
	shr.s32 	%r38, %r37, 1;
	shl.b32 	%r39, %r38, 20;
	add.s32 	%r40, %r15, %r39;
	mov.b64 	%fd102, {%r14, %r40};
	sub.s32 	%r41, %r13, %r38;
	shl.b32 	%r42, %r41, 20;
	add.s32 	%r43, %r42, 1072693248;
	mov.b32 	%r44, 0;
	mov.b64 	%fd103, {%r44, %r43};
	mul.f64 	%fd108, %fd103, %fd102;
$L__BB1_7:
	abs.f64 	%fd104, %fd108;
	setp.eq.f64 	%p7, %fd104, 0d7FF0000000000000;
	fma.rn.f64 	%fd105, %fd108, %fd5, %fd108;
	selp.f64 	%fd106, %fd108, %fd105, %p7;
	st.param.f64 	[func_retval0], %fd106;
	ret;

}


// ===== COMPILED SASS (sm_100) =====

	.target	sm_100

	.elftype	@"ET_EXEC"


//--------------------- .note.nv.tkinfo           --------------------------
	.section	.note.nv.tkinfo,"",@"SHT_NOTE"
	.sectionflags	@"SHF_NOTE_NV_TKINFO"
	.tkinfo
        /*0018*/ 	.word	0x00000002
        /*0030*/ 	.string	""
        /*0030*/ 	.string	"ptxas"
        /*0030*/ 	.string	"Cuda compilation tools, release 13.0, V13.0.88"
        /*0030*/ 	.string	"Build cuda_13.0.r13.0/compiler.36424714_0"
        /*0030*/ 	.string	"-arch sm_100 -m 64 "



//--------------------- .note.nv.cuinfo           --------------------------
	.section	.note.nv.cuinfo,"",@"SHT_NOTE"
	.sectionflags	@"SHF_NOTE_NV_CUINFO"
        /*0018*/ 	.short	0x0002
        /*001a*/ 	.short	0x0064
        /*001c*/ 	.short	0x0082
	.zero		2


//--------------------- .nv.info                  --------------------------
	.section	.nv.info,"",@"SHT_CUDA_INFO"
	.align	4


	//----- nvinfo : EIATTR_REGCOUNT
	.align		4
        /*0000*/ 	.byte	0x04, 0x2f
        /*0002*/ 	.short	(.L_1 - .L_0)
	.align		4
.L_0:
        /*0004*/ 	.word	index@(_Z11FILL_MATRIXiddPd)
        /*0008*/ 	.word	0x0000001e


	//----- nvinfo : EIATTR_FRAME_SIZE
	.align		4
.L_1:
        /*000c*/ 	.byte	0x04, 0x11
        /*000e*/ 	.short	(.L_3 - .L_2)
	.align		4
.L_2:
        /*0010*/ 	.word	index@($_Z11FILL_MATRIXiddPd$__internal_accurate_pow)
        /*0014*/ 	.word	0x00000000


	//----- nvinfo : EIATTR_FRAME_SIZE
	.align		4
.L_3:
        /*0018*/ 	.byte	0x04, 0x11
        /*001a*/ 	.short	(.L_5 - .L_4)
	.align		4
.L_4:
        /*001c*/ 	.word	index@(_Z11FILL_MATRIXiddPd)
        /*0020*/ 	.word	0x00000000


	//----- nvinfo : EIATTR_MIN_STACK_SIZE
	.align		4
.L_5:
        /*0024*/ 	.byte	0x04, 0x12
        /*0026*/ 	.short	(.L_7 - .L_6)
	.align		4
.L_6:
        /*0028*/ 	.word	index@(_Z11FILL_MATRIXiddPd)
        /*002c*/ 	.word	0x00000000
.L_7:


//--------------------- .nv.compat                --------------------------
	.section	.nv.compat,"",@"SHT_CUDA_COMPAT_INFO"
	.align	4
        /*0000*/ 	.byte	0x02, 0x09, 0x00, 0x00, 0x02, 0x02, 0x01, 0x00, 0x02, 0x05, 0x05, 0x00, 0x03, 0x07, 0x01, 0x01
        /*0010*/ 	.byte	0x02, 0x03, 0x00, 0x00, 0x02, 0x06, 0x01, 0x00, 0x04, 0x0b, 0x08, 0x00, 0x01, 0x00, 0x00, 0x00
        /*0020*/ 	.byte	0x00, 0x00, 0x00, 0x00


//--------------------- .nv.info._Z11FILL_MATRIXiddPd --------------------------
	.section	.nv.info._Z11FILL_MATRIXiddPd,"",@"SHT_CUDA_INFO"
	.sectionflags	@""
	.align	4


	//----- nvinfo : EIATTR_CUDA_API_VERSION
	.align		4
        /*0000*/ 	.byte	0x04, 0x37
        /*0002*/ 	.short	(.L_9 - .L_8)
.L_8:
        /*0004*/ 	.word	0x00000082


	//----- nvinfo : EIATTR_KPARAM_INFO
	.align		4
.L_9:
        /*0008*/ 	.byte	0x04, 0x17
        /*000a*/ 	.short	(.L_11 - .L_10)
.L_10:
        /*000c*/ 	.word	0x00000000
        /*0010*/ 	.short	0x0003
        /*0012*/ 	.short	0x0018
        /*0014*/ 	.byte	0x00, 0xf5, 0x21, 0x00


	//----- nvinfo : EIATTR_KPARAM_INFO
	.align		4
.L_11:
        /*0018*/ 	.byte	0x04, 0x17
        /*001a*/ 	.short	(.L_13 - .L_12)
.L_12:
        /*001c*/ 	.word	0x00000000
        /*0020*/ 	.short	0x0002
        /*0022*/ 	.short	0x0010
        /*0024*/ 	.byte	0x00, 0xf0, 0x21, 0x00


	//----- nvinfo : EIATTR_KPARAM_INFO
	.align		4
.L_13:
        /*0028*/ 	.byte	0x04, 0x17
        /*002a*/ 	.short	(.L_15 - .L_14)
.L_14:
        /*002c*/ 	.word	0x00000000
        /*0030*/ 	.short	0x0001
        /*0032*/ 	.short	0x0008
        /*0034*/ 	.byte	0x00, 0xf0, 0x21, 0x00


	//----- nvinfo : EIATTR_KPARAM_INFO
	.align		4
.L_15:
        /*0038*/ 	.byte	0x04, 0x17
        /*003a*/ 	.short	(.L_17 - .L_16)
.L_16:
        /*003c*/ 	.word	0x00000000
        /*0040*/ 	.short	0x0000
        /*0042*/ 	.short	0x0000
        /*0044*/ 	.byte	0x00, 0xf0, 0x11, 0x00


	//----- nvinfo : EIATTR_SPARSE_MMA_MASK
	.align		4
.L_17:
        /*0048*/ 	.byte	0x03, 0x50
        /*004a*/ 	.short	0x0000


	//----- nvinfo : EIATTR_MAXREG_COUNT
	.align		4
        /*004c*/ 	.byte	0x03, 0x1b
        /*004e*/ 	.short	0x00ff


	//----- nvinfo : EIATTR_MERCURY_ISA_VERSION
	.align		4
        /*0050*/ 	.byte	0x03, 0x5f
        /*0052*/ 	.short	0x0101


	//----- nvinfo : EIATTR_VRC_CTA_INIT_COUNT
	.align		4
        /*0054*/ 	.byte	0x02, 0x4a
	.zero		1
	.zero		1


	//----- nvinfo : EIATTR_EXIT_INSTR_OFFSETS
	.align		4
        /*0058*/ 	.byte	0x04, 0x1c
        /*005a*/ 	.short	(.L_19 - .L_18)


	//   ....[0]....
.L_18:
        /*005c*/ 	.word	0x00000530


	//----- nvinfo : EIATTR_CRS_STACK_SIZE
	.align		4
.L_19:
        /*0060*/ 	.byte	0x04, 0x1e
        /*0062*/ 	.short	(.L_21 - .L_20)
.L_20:
        /*0064*/ 	.word	0x00000000


	//----- nvinfo : EIATTR_CBANK_PARAM_SIZE
	.align		4
.L_21:
        /*0068*/ 	.byte	0x03, 0x19
        /*006a*/ 	.short	0x0020


	//----- nvinfo : EIATTR_PARAM_CBANK
	.align		4
        /*006c*/ 	.byte	0x04, 0x0a
        /*006e*/ 	.short	(.L_23 - .L_22)
	.align		4
.L_22:
        /*0070*/ 	.word	index@(.nv.constant0._Z11FILL_MATRIXiddPd)
        /*0074*/ 	.short	0x0380
        /*0076*/ 	.short	0x0020


	//----- nvinfo : EIATTR_SW_WAR
	.align		4
.L_23:
        /*0078*/ 	.byte	0x04, 0x36
        /*007a*/ 	.short	(.L_25 - .L_24)
.L_24:
        /*007c*/ 	.word	0x00000008
.L_25:


//--------------------- .nv.callgraph             --------------------------
	.section	.nv.callgraph,"",@"SHT_CUDA_CALLGRAPH"
	.align	4
	.sectionentsize	8
	.align		4
        /*0000*/ 	.word	0x00000000
	.align		4
        /*0004*/ 	.word	0xffffffff
	.align		4
        /*0008*/ 	.word	0x00000000
	.align		4
        /*000c*/ 	.word	0xfffffffe
	.align		4
        /*0010*/ 	.word	0x00000000
	.align		4
        /*0014*/ 	.word	0xfffffffd
	.align		4
        /*0018*/ 	.word	0x00000000
	.align		4
        /*001c*/ 	.word	0xfffffffc


//--------------------- .text._Z11FILL_MATRIXiddPd --------------------------
	.section	.text._Z11FILL_MATRIXiddPd,"ax",@progbits
	.align	128
        .global         _Z11FILL_MATRIXiddPd
        .type           _Z11FILL_MATRIXiddPd,@function
        .size           _Z11FILL_MATRIXiddPd,(.L_x_5 - _Z11FILL_MATRIXiddPd)
        .other          _Z11FILL_MATRIXiddPd,@"STO_CUDA_ENTRY STV_DEFAULT"
_Z11FILL_MATRIXiddPd:
.text._Z11FILL_MATRIXiddPd:
[----:B------:R-:W-:Y:S01]  /*0000*/  LDC R1, c[0x0][0x37c] ;  /* 0x0000df00ff017b82 */ /* 0x000fe20000000800 */
[----:B------:R-:W0:Y:S07]  /*0010*/  S2R R0, SR_TID.X ;  /* 0x0000000000007919 */ /* 0x000e2e0000002100 */
[----:B------:R-:W0:Y:S01]  /*0020*/  S2UR UR4, SR_CTAID.X ;  /* 0x00000000000479c3 */ /* 0x000e220000002500 */
[----:B------:R-:W-:Y:S01]  /*0030*/  BSSY.RECONVERGENT B0, `(.L_x_0) ;  /* 0x000004b000007945 */ /* 0x000fe20003800200 */
[----:B------:R-:W-:Y:S01]  /*0040*/  HFMA2 R5, -RZ, RZ, 1.984375, 0 ;  /* 0x3ff00000ff057431 */ /* 0x000fe200000001ff */
[----:B------:R-:W1:Y:S05]  /*0050*/  S2R R7, SR_TID.Y ;  /* 0x0000000000077919 */ /* 0x000e6a0000002200 */
[----:B------:R-:W0:Y:S08]  /*0060*/  LDC R3, c[0x0][0x360] ;  /* 0x0000d800ff037b82 */ /* 0x000e300000000800 */
[----:B------:R-:W2:Y:S08]  /*0070*/  LDC R16, c[0x0][0x380] ;  /* 0x0000e000ff107b82 */ /* 0x000eb00000000800 */
[----:B------:R-:W1:Y:S08]  /*0080*/  S2UR UR5, SR_CTAID.Y ;  /* 0x00000000000579c3 */ /* 0x000e700000002600 */
[----:B------:R-:W1:Y:S01]  /*0090*/  LDC R4, c[0x0][0x364] ;  /* 0x0000d900ff047b82 */ /* 0x000e620000000800 */
[----:B0-----:R-:W-:-:S02]  /*00a0*/  IMAD R0, R3, UR4, R0 ;  /* 0x0000000403007c24 */ /* 0x001fc4000f8e0200 */
[----:B--2---:R-:W-:-:S05]  /*00b0*/  VIADD R2, R16, 0xffffffff ;  /* 0xffffffff10027836 */ /* 0x004fca0000000000 */
[----:B------:R-:W-:-:S04]  /*00c0*/  ISETP.NE.AND P0, PT, R0, R2, PT ;  /* 0x000000020000720c */ /* 0x000fc80003f05270 */
[----:B------:R-:W-:Y:S01]  /*00d0*/  ISETP.EQ.OR P0, PT, R0, RZ, !P0 ;  /* 0x000000ff0000720c */ /* 0x000fe20004702670 */
[----:B-1----:R-:W-:Y:S01]  /*00e0*/  IMAD R7, R4, UR5, R7 ;  /* 0x0000000504077c24 */ /* 0x002fe2000f8e0207 */
[----:B------:R-:W0:Y:S01]  /*00f0*/  LDCU.64 UR4, c[0x0][0x358] ;  /* 0x00006b00ff0477ac */ /* 0x000e220008000a00 */
[----:B------:R-:W-:Y:S02]  /*0100*/  IMAD.MOV.U32 R4, RZ, RZ, 0x0 ;  /* 0x00000000ff047424 */ /* 0x000fe400078e00ff */
[C---:B------:R-:W-:Y:S01]  /*0110*/  IMAD R3, R7.reuse, R16, R0 ;  /* 0x0000001007037224 */ /* 0x040fe200078e0200 */
[----:B------:R-:W-:-:S04]  /*0120*/  ISETP.EQ.OR P0, PT, R7, RZ, P0 ;  /* 0x000000ff0700720c */ /* 0x000fc80000702670 */
[----:B------:R-:W-:Y:S01]  /*0130*/  ISETP.EQ.OR P0, PT, R7, R2, P0 ;  /* 0x000000020700720c */ /* 0x000fe20000702670 */
[----:B------:R-:W-:-:S12]  /*0140*/  IMAD R2, R16, R16, RZ ;  /* 0x0000001010027224 */ /* 0x000fd800078e02ff */
[----:B0-----:R-:W-:Y:S05]  /*0150*/  @P0 BRA `(.L_x_1) ;  /* 0x0000000000e00947 */ /* 0x001fea0003800000 */
[----:B------:R-:W-:Y:S01]  /*0160*/  VIADD R4, R16, 0xfffffffe ;  /* 0xfffffffe10047836 */ /* 0x000fe20000000000 */
[C---:B------:R-:W-:Y:S01]  /*0170*/  ISETP.GE.AND P0, PT, R0.reuse, 0x2, PT ;  /* 0x000000020000780c */ /* 0x040fe20003f06270 */
[----:B------:R-:W0:Y:S01]  /*0180*/  LDCU.64 UR6, c[0x0][0x388] ;  /* 0x00007100ff0677ac */ /* 0x000e220008000a00 */
[C---:B------:R-:W-:Y:S02]  /*0190*/  ISETP.GE.U32.AND P2, PT, R7.reuse, 0x2, PT ;  /* 0x000000020700780c */ /* 0x040fe40003f46070 */
[-C--:B------:R-:W-:Y:S02]  /*01a0*/  ISETP.GE.AND P1, PT, R0, R4.reuse, PT ;  /* 0x000000040000720c */ /* 0x080fe40003f26270 */
[----:B------:R-:W-:-:S07]  /*01b0*/  ISETP.GE.AND P3, PT, R7, R4, PT ;  /* 0x000000040700720c */ /* 0x000fce0003f66270 */
[----:B------:R-:W1:Y:S01]  /*01c0*/  @P0 LDC.64 R6, c[0x0][0x398] ;  /* 0x0000e600ff060b82 */ /* 0x000e620000000a00 */
[C---:B------:R-:W-:Y:S01]  /*01d0*/  @P0 VIADD R0, R3.reuse, 0xffffffff ;  /* 0xffffffff03000836 */ /* 0x040fe20000000000 */
[C---:B------:R-:W-:Y:S01]  /*01e0*/  @P2 IADD3 R14, PT, PT, R3.reuse, -R16, RZ ;  /* 0x80000010030e2210 */ /* 0x040fe20007ffe0ff */
[----:B------:R-:W-:Y:S01]  /*01f0*/  @P2 IMAD.MOV.U32 R20, RZ, RZ, 0x0 ;  /* 0x00000000ff142424 */ /* 0x000fe200078e00ff */
[----:B------:R-:W-:Y:S01]  /*0200*/  @!P1 MOV R19, 0xbff00000 ;  /* 0xbff0000000139802 */ /* 0x000fe20000000f00 */
[C---:B------:R-:W-:Y:S01]  /*0210*/  @!P1 IMAD R12, R3.reuse, R2, R2 ;  /* 0x00000002030c9224 */ /* 0x040fe200078e0202 */
[----:B------:R-:W-:Y:S01]  /*0220*/  @!P3 MOV R22, 0x0 ;  /* 0x000000000016b802 */ /* 0x000fe20000000f00 */
[----:B------:R-:W-:Y:S01]  /*0230*/  @P0 IMAD R13, R2, R0, R3 ;  /* 0x00000000020d0224 */ /* 0x000fe200078e0203 */
[----:B------:R-:W2:Y:S01]  /*0240*/  @!P1 LDC.64 R10, c[0x0][0x398] ;  /* 0x0000e600ff0a9b82 */ /* 0x000ea20000000a00 */
[C---:B------:R-:W-:Y:S02]  /*0250*/  @!P3 IMAD.IADD R0, R3.reuse, 0x1, R16 ;  /* 0x000000010300b824 */ /* 0x040fe400078e0210 */
[----:B------:R-:W-:-:S02]  /*0260*/  @!P1 IMAD.IADD R15, R3, 0x1, R12 ;  /* 0x00000001030f9824 */ /* 0x000fc400078e020c */
[----:B------:R-:W-:Y:S01]  /*0270*/  @P2 IMAD R17, R2, R14, R3 ;  /* 0x0000000e02112224 */ /* 0x000fe200078e0203 */
[----:B------:R-:W-:Y:S01]  /*0280*/  @P0 MOV R14, 0x0 ;  /* 0x00000000000e0802 */ /* 0x000fe20000000f00 */
[----:B------:R-:W-:Y:S01]  /*0290*/  @!P1 IMAD.MOV.U32 R18, RZ, RZ, 0x0 ;  /* 0x00000000ff129424 */ /* 0x000fe200078e00ff */
[----:B------:R-:W3:Y:S01]  /*02a0*/  @P2 LDC.64 R8, c[0x0][0x398] ;  /* 0x0000e600ff082b82 */ /* 0x000ee20000000a00 */
[----:B------:R-:W-:Y:S02]  /*02b0*/  @P2 IMAD.MOV.U32 R21, RZ, RZ, -0x40100000 ;  /* 0xbff00000ff152424 */ /* 0x000fe400078e00ff */
[----:B------:R-:W-:-:S05]  /*02c0*/  @!P3 IMAD.MOV.U32 R23, RZ, RZ, -0x40100000 ;  /* 0xbff00000ff17b424 */ /* 0x000fca00078e00ff */
[----:B------:R-:W4:Y:S01]  /*02d0*/  @!P3 LDC.64 R4, c[0x0][0x398] ;  /* 0x0000e600ff04bb82 */ /* 0x000f220000000a00 */
[----:B-1----:R-:W-:-:S04]  /*02e0*/  @P0 IMAD.WIDE R6, R13, 0x8, R6 ;  /* 0x000000080d060825 */ /* 0x002fc800078e0206 */
[----:B------:R-:W-:Y:S01]  /*02f0*/  @!P3 IMAD R13, R2, R0, R3 ;  /* 0x00000000020db224 */ /* 0x000fe200078e0203 */
[----:B------:R-:W-:Y:S01]  /*0300*/  MOV R0, 0x3c0 ;  /* 0x000003c000007802 */ /* 0x000fe20000000f00 */
[----:B--2---:R-:W-:-:S04]  /*0310*/  @!P1 IMAD.WIDE R10, R15, 0x8, R10 ;  /* 0x000000080f0a9825 */ /* 0x004fc800078e020a */
[----:B------:R-:W-:Y:S02]  /*0320*/  @P0 IMAD.MOV.U32 R15, RZ, RZ, -0x40100000 ;  /* 0xbff00000ff0f0424 */ /* 0x000fe400078e00ff */
[----:B---3--:R-:W-:-:S03]  /*0330*/  @P2 IMAD.WIDE R8, R17, 0x8, R8 ;  /* 0x0000000811082825 */ /* 0x008fc600078e0208 */
[----:B------:R1:W-:Y:S01]  /*0340*/  @P0 STG.E.64 desc[UR4][R6.64], R14 ;  /* 0x0000000e06000986 */ /* 0x0003e2000c101b04 */
[----:B------:R-:W0:Y:S03]  /*0350*/  LDC.64 R16, c[0x0][0x390] ;  /* 0x0000e400ff107b82 */ /* 0x000e260000000a00 */
[----:B------:R1:W-:Y:S01]  /*0360*/  @!P1 STG.E.64 desc[UR4][R10.64], R18 ;  /* 0x000000120a009986 */ /* 0x0003e2000c101b04 */
[----:B----4-:R-:W-:-:S03]  /*0370*/  @!P3 IMAD.WIDE R12, R13, 0x8, R4 ;  /* 0x000000080d0cb825 */ /* 0x010fc600078e0204 */
[----:B------:R1:W-:Y:S04]  /*0380*/  @P2 STG.E.64 desc[UR4][R8.64], R20 ;  /* 0x0000001408002986 */ /* 0x0003e8000c101b04 */
[----:B------:R1:W-:Y:S02]  /*0390*/  @!P3 STG.E.64 desc[UR4][R12.64], R22 ;  /* 0x000000160c00b986 */ /* 0x0003e4000c101b04 */
[----:B01----:R-:W-:-:S11]  /*03a0*/  DMUL R4, R16, UR6 ;  /* 0x0000000610047c28 */ /* 0x003fd60008000000 */
[----:B------:R-:W-:Y:S05]  /*03b0*/  CALL.REL.NOINC `($_Z11FILL_MATRIXiddPd$__internal_accurate_pow) ;  /* 0x0000000000607944 */ /* 0x000fea0003c00000 */
[C---:B------:R-:W-:Y:S02]  /*03c0*/  DADD R6, R4.reuse, 2 ;  /* 0x4000000004067429 */ /* 0x040fe40000000000 */
[----:B------:R-:W-:-:S08]  /*03d0*/  DSETP.NEU.AND P0, PT, R4, RZ, PT ;  /* 0x000000ff0400722a */ /* 0x000fd00003f0d000 */
[----:B------:R-:W-:Y:S02]  /*03e0*/  LOP3.LUT R6, R7, 0x7ff00000, RZ, 0xc0, !PT ;  /* 0x7ff0000007067812 */ /* 0x000fe400078ec0ff */
[----:B------:R-:W-:Y:S02]  /*03f0*/  MOV R7, R9 ;  /* 0x0000000900077202 */ /* 0x000fe40000000f00 */
[----:B------:R-:W-:Y:S01]  /*0400*/  ISETP.NE.AND P1, PT, R6, 0x7ff00000, PT ;  /* 0x7ff000000600780c */ /* 0x000fe20003f25270 */
[----:B------:R-:W-:Y:S01]  /*0410*/  IMAD.MOV.U32 R6, RZ, RZ, R8 ;  /* 0x000000ffff067224 */ /* 0x000fe200078e0008 */
[----:B------:R-:W-:-:S11]  /*0420*/  @!P0 CS2R R6, SRZ ;  /* 0x0000000000068805 */ /* 0x000fd6000001ff00 */
[----:B------:R-:W-:Y:S05]  /*0430*/  @P1 BRA `(.L_x_2) ;  /* 0x0000000000181947 */ /* 0x000fea0003800000 */
[----:B------:R-:W-:-:S14]  /*0440*/  DSETP.NAN.AND P0, PT, R4, R4, PT ;  /* 0x000000040400722a */ /* 0x000fdc0003f08000 */
[----:B------:R-:W-:Y:S01]  /*0450*/  @P0 DADD R6, R4, 2 ;  /* 0x4000000004060429 */ /* 0x000fe20000000000 */
[----:B------:R-:W-:Y:S10]  /*0460*/  @P0 BRA `(.L_x_2) ;  /* 0x00000000000c0947 */ /* 0x000ff40003800000 */
[----:B------:R-:W-:-:S14]  /*0470*/  DSETP.NEU.AND P0, PT, |R4|, +INF , PT ;  /* 0x7ff000000400742a */ /* 0x000fdc0003f0d200 */
[----:B------:R-:W-:Y:S02]  /*0480*/  @!P0 IMAD.MOV.U32 R6, RZ, RZ, 0x0 ;  /* 0x00000000ff068424 */ /* 0x000fe400078e00ff */
[----:B------:R-:W-:-:S07]  /*0490*/  @!P0 IMAD.MOV.U32 R7, RZ, RZ, 0x7ff00000 ;  /* 0x7ff00000ff078424 */ /* 0x000fce00078e00ff */
.L_x_2:
[----:B------:R-:W-:Y:S02]  /*04a0*/  DADD R6, -R6, 4 ;  /* 0x4010000006067429 */ /* 0x000fe40000000100 */
[----:B------:R-:W-:-:S08]  /*04b0*/  DSETP.NEU.AND P0, PT, R4, 1, PT ;  /* 0x3ff000000400742a */ /* 0x000fd00003f0d000 */
[----:B------:R-:W-:Y:S02]  /*04c0*/  FSEL R4, R6, RZ, P0 ;  /* 0x000000ff06047208 */ /* 0x000fe40000000000 */
[----:B------:R-:W-:-:S07]  /*04d0*/  FSEL R5, R7, 2.125, P0 ;  /* 0x4008000007057808 */ /* 0x000fce0000000000 */
.L_x_1:
[----:B------:R-:W-:Y:S05]  /*04e0*/  BSYNC.RECONVERGENT B0 ;  /* 0x0000000000007941 */ /* 0x000fea0003800200 */
.L_x_0:
[----:B------:R-:W0:Y:S01]  /*04f0*/  LDC.64 R6, c[0x0][0x398] ;  /* 0x0000e600ff067b82 */ /* 0x000e220000000a00 */
[----:B------:R-:W-:-:S04]  /*0500*/  IMAD R3, R3, R2, R3 ;  /* 0x0000000203037224 */ /* 0x000fc800078e0203 */
[----:B0-----:R-:W-:-:S05]  /*0510*/  IMAD.WIDE R2, R3, 0x8, R6 ;  /* 0x0000000803027825 */ /* 0x001fca00078e0206 */
[----:B------:R-:W-:Y:S01]  /*0520*/  STG.E.64 desc[UR4][R2.64], R4 ;  /* 0x0000000402007986 */ /* 0x000fe2000c101b04 */
[----:B------:R-:W-:Y:S05]  /*0530*/  EXIT ;  /* 0x000000000000794d */ /* 0x000fea0003800000 */
        .type           $_Z11FILL_MATRIXiddPd$__internal_accurate_pow,@function
        .size           $_Z11FILL_MATRIXiddPd$__internal_accurate_pow,(.L_x_5 - $_Z11FILL_MATRIXiddPd$__internal_accurate_pow)
$_Z11FILL_MATRIXiddPd$__internal_accurate_pow:
[----:B------:R-:W-:Y:S01]  /*0540*/  DADD R6, -RZ, |R4| ;  /* 0x00000000ff067229 */ /* 0x000fe20000000504 */
[----:B------:R-:W-:Y:S01]  /*0550*/  MOV R20, RZ ;  /* 0x000000ff00147202 */ /* 0x000fe20000000f00 */
[----:B------:R-:W-:Y:S01]  /*0560*/  IMAD.MOV.U32 R18, RZ, RZ, 0x41ad3b5a ;  /* 0x41ad3b5aff127424 */ /* 0x000fe200078e00ff */
[----:B------:R-:W-:Y:S01]  /*0570*/  UMOV UR6, 0x7d2cafe2 ;  /* 0x7d2cafe200067882 */ /* 0x000fe20000000000 */
[----:B------:R-:W-:Y:S01]  /*0580*/  IMAD.MOV.U32 R19, RZ, RZ, 0x3ed0f5d2 ;  /* 0x3ed0f5d2ff137424 */ /* 0x000fe200078e00ff */
[----:B------:R-:W-:Y:S01]  /*0590*/  UMOV UR7, 0x3eb0f5ff ;  /* 0x3eb0f5ff00077882 */ /* 0x000fe20000000000 */
[----:B------:R-:W-:Y:S01]  /*05a0*/  UMOV UR8, 0x3b39803f ;  /* 0x3b39803f00087882 */ /* 0x000fe20000000000 */
[----:B------:R-:W-:-:S03]  /*05b0*/  UMOV UR9, 0x3c7abc9e ;  /* 0x3c7abc9e00097882 */ /* 0x000fc60000000000 */
[----:B------:R-:W-:Y:S02]  /*05c0*/  ISETP.GT.U32.AND P0, PT, R7, 0xfffff, PT ;  /* 0x000fffff0700780c */ /* 0x000fe40003f04070 */
[----:B------:R-:W-:-:S11]  /*05d0*/  MOV R10, R7 ;  /* 0x00000007000a7202 */ /* 0x000fd60000000f00 */
[----:B------:R-:W-:-:S10]  /*05e0*/  @!P0 DMUL R8, R6, 1.80143985094819840000e+16 ;  /* 0x4350000006088828 */ /* 0x000fd40000000000 */
[----:B------:R-:W-:Y:S02]  /*05f0*/  @!P0 IMAD.MOV.U32 R10, RZ, RZ, R9 ;  /* 0x000000ffff0a8224 */ /* 0x000fe400078e0009 */
[----:B------:R-:W-:-:S03]  /*0600*/  @!P0 IMAD.MOV.U32 R6, RZ, RZ, R8 ;  /* 0x000000ffff068224 */ /* 0x000fc600078e0008 */
[----:B------:R-:W-:Y:S02]  /*0610*/  LOP3.LUT R10, R10, 0x800fffff, RZ, 0xc0, !PT ;  /* 0x800fffff0a0a7812 */ /* 0x000fe400078ec0ff */
[----:B------:R-:W-:Y:S02]  /*0620*/  MOV R14, R6 ;  /* 0x00000006000e7202 */ /* 0x000fe40000000f00 */
[----:B------:R-:W-:Y:S02]  /*0630*/  LOP3.LUT R15, R10, 0x3ff00000, RZ, 0xfc, !PT ;  /* 0x3ff000000a0f7812 */ /* 0x000fe400078efcff */
[----:B------:R-:W-:Y:S02]  /*0640*/  SHF.R.U32.HI R6, RZ, 0x14, R7 ;  /* 0x00000014ff067819 */ /* 0x000fe40000011607 */
[----:B------:R-:W-:Y:S02]  /*0650*/  ISETP.GE.U32.AND P1, PT, R15, 0x3ff6a09f, PT ;  /* 0x3ff6a09f0f00780c */ /* 0x000fe40003f26070 */
[----:B------:R-:W-:-:S05]  /*0660*/  @!P0 LEA.HI R6, R9, 0xffffffca, RZ, 0xc ;  /* 0xffffffca09068811 */ /* 0x000fca00078f60ff */
[----:B------:R-:W-:-:S06]  /*0670*/  VIADD R7, R6, 0xfffffc01 ;  /* 0xfffffc0106077836 */ /* 0x000fcc0000000000 */
[----:B------:R-:W-:Y:S01]  /*0680*/  @P1 VIADD R11, R15, 0xfff00000 ;  /* 0xfff000000f0b1836 */ /* 0x000fe20000000000 */
[----:B------:R-:W-:-:S03]  /*0690*/  @P1 IADD3 R7, PT, PT, R6, -0x3fe, RZ ;  /* 0xfffffc0206071810 */ /* 0x000fc60007ffe0ff */
[----:B------:R-:W-:Y:S01]  /*06a0*/  @P1 IMAD.MOV.U32 R15, RZ, RZ, R11 ;  /* 0x000000ffff0f1224 */ /* 0x000fe200078e000b */
[----:B------:R-:W-:Y:S01]  /*06b0*/  LOP3.LUT R6, R7, 0x80000000, RZ, 0x3c, !PT ;  /* 0x8000000007067812 */ /* 0x000fe200078e3cff */
[----:B------:R-:W-:-:S04]  /*06c0*/  IMAD.MOV.U32 R7, RZ, RZ, 0x43300000 ;  /* 0x43300000ff077424 */ /* 0x000fc800078e00ff */
[C---:B------:R-:W-:Y:S02]  /*06d0*/  DADD R12, R14.reuse, 1 ;  /* 0x3ff000000e0c7429 */ /* 0x040fe40000000000 */
[----:B------:R-:W-:-:S04]  /*06e0*/  DADD R14, R14, -1 ;  /* 0xbff000000e0e7429 */ /* 0x000fc80000000000 */
[----:B------:R-:W0:Y:S02]  /*06f0*/  MUFU.RCP64H R21, R13 ;  /* 0x0000000d00157308 */ /* 0x000e240000001800 */
[----:B0-----:R-:W-:-:S08]  /*0700*/  DFMA R10, -R12, R20, 1 ;  /* 0x3ff000000c0a742b */ /* 0x001fd00000000114 */
[----:B------:R-:W-:-:S08]  /*0710*/  DFMA R10, R10, R10, R10 ;  /* 0x0000000a0a0a722b */ /* 0x000fd0000000000a */
[----:B------:R-:W-:-:S08]  /*0720*/  DFMA R20, R20, R10, R20 ;  /* 0x0000000a1414722b */ /* 0x000fd00000000014 */
[----:B------:R-:W-:-:S08]  /*0730*/  DMUL R10, R14, R20 ;  /* 0x000000140e0a7228 */ /* 0x000fd00000000000 */
[----:B------:R-:W-:-:S08]  /*0740*/  DFMA R10, R14, R20, R10 ;  /* 0x000000140e0a722b */ /* 0x000fd0000000000a */
[-C--:B------:R-:W-:Y:S02]  /*0750*/  DMUL R16, R10, R10.reuse ;  /* 0x0000000a0a107228 */ /* 0x080fe40000000000 */
[----:B------:R-:W-:Y:S02]  /*0760*/  DADD R22, R14, -R10 ;  /* 0x000000000e167229 */ /* 0x000fe4000000080a */
[----:B------:R-:W-:-:S04]  /*0770*/  DMUL R26, R10, R10 ;  /* 0x0000000a0a1a7228 */ /* 0x000fc80000000000 */
[----:B------:R-:W-:Y:S01]  /*0780*/  DFMA R12, R16, UR6, R18 ;  /* 0x00000006100c7c2b */ /* 0x000fe20008000012 */
[----:B------:R-:W-:Y:S01]  /*0790*/  UMOV UR6, 0x75488a3f ;  /* 0x75488a3f00067882 */ /* 0x000fe20000000000 */
[----:B------:R-:W-:Y:S01]  /*07a0*/  UMOV UR7, 0x3ef3b20a ;  /* 0x3ef3b20a00077882 */ /* 0x000fe20000000000 */
[----:B------:R-:W-:-:S05]  /*07b0*/  DADD R22, R22, R22 ;  /* 0x0000000016167229 */ /* 0x000fca0000000016 */
[----:B------:R-:W-:Y:S01]  /*07c0*/  DFMA R12, R16, R12, UR6 ;  /* 0x00000006100c7e2b */ /* 0x000fe2000800000c */
[----:B------:R-:W-:Y:S01]  /*07d0*/  UMOV UR6, 0xe4faecd5 ;  /* 0xe4faecd500067882 */ /* 0x000fe20000000000 */
[----:B------:R-:W-:Y:S01]  /*07e0*/  UMOV UR7, 0x3f1745cd ;  /* 0x3f1745cd00077882 */ /* 0x000fe20000000000 */
[----:B------:R-:W-:-:S05]  /*07f0*/  DFMA R14, R14, -R10, R22 ;  /* 0x8000000a0e0e722b */ /* 0x000fca0000000016 */
[----:B------:R-:W-:Y:S01]  /*0800*/  DFMA R12, R16, R12, UR6 ;  /* 0x00000006100c7e2b */ /* 0x000fe2000800000c */
[----:B------:R-:W-:Y:S01]  /*0810*/  UMOV UR6, 0x258a578b ;  /* 0x258a578b00067882 */ /* 0x000fe20000000000 */
[----:B------:R-:W-:Y:S01]  /*0820*/  UMOV UR7, 0x3f3c71c7 ;  /* 0x3f3c71c700077882 */ /* 0x000fe20000000000 */
[----:B------:R-:W-:Y:S02]  /*0830*/  DMUL R14, R20, R14 ;  /* 0x0000000e140e7228 */ /* 0x000fe40000000000 */
[----:B------:R-:W-:-:S03]  /*0840*/  DFMA R20, R10, R10, -R26 ;  /* 0x0000000a0a14722b */ /* 0x000fc6000000081a */
[----:B------:R-:W-:Y:S01]  /*0850*/  DFMA R12, R16, R12, UR6 ;  /* 0x00000006100c7e2b */ /* 0x000fe2000800000c */
[----:B------:R-:W-:Y:S01]  /*0860*/  UMOV UR6, 0x9242b910 ;  /* 0x9242b91000067882 */ /* 0x000fe20000000000 */
[----:B------:R-:W-:-:S06]  /*0870*/  UMOV UR7, 0x3f624924 ;  /* 0x3f62492400077882 */ /* 0x000fcc0000000000 */
[----:B------:R-:W-:Y:S01]  /*0880*/  DFMA R12, R16, R12, UR6 ;  /* 0x00000006100c7e2b */ /* 0x000fe2000800000c */
[----:B------:R-:W-:Y:S01]  /*0890*/  UMOV UR6, 0x99999dfb ;  /* 0x99999dfb00067882 */ /* 0x000fe20000000000 */
[----:B------:R-:W-:-:S06]  /*08a0*/  UMOV UR7, 0x3f899999 ;  /* 0x3f89999900077882 */ /* 0x000fcc0000000000 */
[----:B------:R-:W-:Y:S01]  /*08b0*/  DFMA R18, R16, R12, UR6 ;  /* 0x0000000610127e2b */ /* 0x000fe2000800000c */
[----:B------:R-:W-:Y:S01]  /*08c0*/  UMOV UR6, 0x55555555 ;  /* 0x5555555500067882 */ /* 0x000fe20000000000 */
[----:B------:R-:W-:-:S06]  /*08d0*/  UMOV UR7, 0x3fb55555 ;  /* 0x3fb5555500077882 */ /* 0x000fcc0000000000 */
[----:B------:R-:W-:-:S08]  /*08e0*/  DFMA R12, R16, R18, UR6 ;  /* 0x00000006100c7e2b */ /* 0x000fd00008000012 */
[----:B------:R-:W-:Y:S01]  /*08f0*/  DADD R22, -R12, UR6 ;  /* 0x000000060c167e29 */ /* 0x000fe20008000100 */
[----:B------:R-:W-:Y:S01]  /*0900*/  UMOV UR6, 0xb9e7b0 ;  /* 0x00b9e7b000067882 */ /* 0x000fe20000000000 */
[----:B------:R-:W-:-:S06]  /*0910*/  UMOV UR7, 0x3c46a4cb ;  /* 0x3c46a4cb00077882 */ /* 0x000fcc0000000000 */
[----:B------:R-:W-:Y:S02]  /*0920*/  DFMA R18, R16, R18, R22 ;  /* 0x000000121012722b */ /* 0x000fe40000000016 */
[----:B------:R-:W-:Y:S01]  /*0930*/  DMUL R16, R10, R26 ;  /* 0x0000001a0a107228 */ /* 0x000fe20000000000 */
[----:B------:R-:W-:Y:S01]  /*0940*/  IADD3 R23, PT, PT, R15, 0x100000, RZ ;  /* 0x001000000f177810 */ /* 0x000fe20007ffe0ff */
[----:B------:R-:W-:-:S04]  /*0950*/  IMAD.MOV.U32 R22, RZ, RZ, R14 ;  /* 0x000000ffff167224 */ /* 0x000fc800078e000e */
[----:B------:R-:W-:Y:S01]  /*0960*/  DADD R18, R18, -UR6 ;  /* 0x8000000612127e29 */ /* 0x000fe20008000000 */
[----:B------:R-:W-:Y:S01]  /*0970*/  UMOV UR6, 0x80000000 ;  /* 0x8000000000067882 */ /* 0x000fe20000000000 */
[C---:B------:R-:W-:Y:S01]  /*0980*/  DFMA R24, R10.reuse, R26, -R16 ;  /* 0x0000001a0a18722b */ /* 0x040fe20000000810 */
[----:B------:R-:W-:Y:S01]  /*0990*/  UMOV UR7, 0x43300000 ;  /* 0x4330000000077882 */ /* 0x000fe20000000000 */
[----:B------:R-:W-:-:S04]  /*09a0*/  DFMA R20, R10, R22, R20 ;  /* 0x000000160a14722b */ /* 0x000fc80000000014 */
[----:B------:R-:W-:Y:S02]  /*09b0*/  DADD R22, R12, R18 ;  /* 0x000000000c167229 */ /* 0x000fe40000000012 */
[----:B------:R-:W-:-:S06]  /*09c0*/  DFMA R24, R14, R26, R24 ;  /* 0x0000001a0e18722b */ /* 0x000fcc0000000018 */
[----:B------:R-:W-:Y:S02]  /*09d0*/  DMUL R26, R22, R16 ;  /* 0x00000010161a7228 */ /* 0x000fe40000000000 */
[----:B------:R-:W-:Y:S02]  /*09e0*/  DFMA R20, R10, R20, R24 ;  /* 0x000000140a14722b */ /* 0x000fe40000000018 */
[----:B------:R-:W-:-:S04]  /*09f0*/  DADD R24, R12, -R22 ;  /* 0x000000000c187229 */ /* 0x000fc80000000816 */
[----:B------:R-:W-:-:S04]  /*0a00*/  DFMA R12, R22, R16, -R26 ;  /* 0x00000010160c722b */ /* 0x000fc8000000081a */
[----:B------:R-:W-:-:S04]  /*0a10*/  DADD R24, R18, R24 ;  /* 0x0000000012187229 */ /* 0x000fc80000000018 */
[----:B------:R-:W-:-:S08]  /*0a20*/  DFMA R12, R22, R20, R12 ;  /* 0x00000014160c722b */ /* 0x000fd0000000000c */
[----:B------:R-:W-:-:S08]  /*0a30*/  DFMA R24, R24, R16, R12 ;  /* 0x000000101818722b */ /* 0x000fd0000000000c */
[----:B------:R-:W-:-:S08]  /*0a40*/  DADD R16, R26, R24 ;  /* 0x000000001a107229 */ /* 0x000fd00000000018 */
[--C-:B------:R-:W-:Y:S02]  /*0a50*/  DADD R12, R10, R16.reuse ;  /* 0x000000000a0c7229 */ /* 0x100fe40000000010 */
[----:B------:R-:W-:-:S06]  /*0a60*/  DADD R26, R26, -R16 ;  /* 0x000000001a1a7229 */ /* 0x000fcc0000000810 */
[----:B------:R-:W-:Y:S02]  /*0a70*/  DADD R10, R10, -R12 ;  /* 0x000000000a0a7229 */ /* 0x000fe4000000080c */
[----:B------:R-:W-:-:S06]  /*0a80*/  DADD R26, R24, R26 ;  /* 0x00000000181a7229 */ /* 0x000fcc000000001a */
[----:B------:R-:W-:-:S08]  /*0a90*/  DADD R10, R16, R10 ;  /* 0x00000000100a7229 */ /* 0x000fd0000000000a */
[----:B------:R-:W-:-:S08]  /*0aa0*/  DADD R10, R26, R10 ;  /* 0x000000001a0a7229 */ /* 0x000fd0000000000a */
[----:B------:R-:W-:Y:S02]  /*0ab0*/  DADD R10, R14, R10 ;  /* 0x000000000e0a7229 */ /* 0x000fe4000000000a */
[----:B------:R-:W-:Y:S01]  /*0ac0*/  DADD R14, R6, -UR6 ;  /* 0x80000006060e7e29 */ /* 0x000fe20008000000 */
[----:B------:R-:W-:Y:S01]  /*0ad0*/  UMOV UR6, 0xfefa39ef ;  /* 0xfefa39ef00067882 */ /* 0x000fe20000000000 */
[----:B------:R-:W-:-:S04]  /*0ae0*/  UMOV UR7, 0x3fe62e42 ;  /* 0x3fe62e4200077882 */ /* 0x000fc80000000000 */
[----:B------:R-:W-:-:S08]  /*0af0*/  DADD R8, R12, R10 ;  /* 0x000000000c087229 */ /* 0x000fd0000000000a */
[--C-:B------:R-:W-:Y:S02]  /*0b00*/  DFMA R6, R14, UR6, R8.reuse ;  /* 0x000000060e067c2b */ /* 0x100fe40008000008 */
[----:B------:R-:W-:-:S06]  /*0b10*/  DADD R12, R12, -R8 ;  /* 0x000000000c0c7229 */ /* 0x000fcc0000000808 */
[----:B------:R-:W-:Y:S02]  /*0b20*/  DFMA R16, R14, -UR6, R6 ;  /* 0x800000060e107c2b */ /* 0x000fe40008000006 */
[----:B------:R-:W-:-:S06]  /*0b30*/  DADD R12, R10, R12 ;  /* 0x000000000a0c7229 */ /* 0x000fcc000000000c */
[----:B------:R-:W-:-:S08]  /*0b40*/  DADD R16, -R8, R16 ;  /* 0x0000000008107229 */ /* 0x000fd00000000110 */
[----:B------:R-:W-:-:S08]  /*0b50*/  DADD R12, R12, -R16 ;  /* 0x000000000c0c7229 */ /* 0x000fd00000000810 */
[----:B------:R-:W-:-:S08]  /*0b60*/  DFMA R12, R14, UR8, R12 ;  /* 0x000000080e0c7c2b */ /* 0x000fd0000800000c */
[----:B------:R-:W-:-:S08]  /*0b70*/  DADD R8, R6, R12 ;  /* 0x0000000006087229 */ /* 0x000fd0000000000c */
[----:B------:R-:W-:Y:S02]  /*0b80*/  DADD R10, R6, -R8 ;  /* 0x00000000060a7229 */ /* 0x000fe40000000808 */
[----:B------:R-:W-:-:S06]  /*0b90*/  DMUL R6, R8, 2 ;  /* 0x4000000008067828 */ /* 0x000fcc0000000000 */
[----:B------:R-:W-:Y:S02]  /*0ba0*/  DADD R12, R12, R10 ;  /* 0x000000000c0c7229 */ /* 0x000fe4000000000a */
[----:B------:R-:W-:Y:S01]  /*0bb0*/  DFMA R8, R8, 2, -R6 ;  /* 0x400000000808782b */ /* 0x000fe20000000806 */
[----:B------:R-:W-:Y:S01]  /*0bc0*/  IMAD.MOV.U32 R10, RZ, RZ, 0x652b82fe ;  /* 0x652b82feff0a7424 */ /* 0x000fe200078e00ff */
[----:B------:R-:W-:-:S06]  /*0bd0*/  MOV R11, 0x3ff71547 ;  /* 0x3ff71547000b7802 */ /* 0x000fcc0000000f00 */
[----:B------:R-:W-:-:S08]  /*0be0*/  DFMA R12, R12, 2, R8 ;  /* 0x400000000c0c782b */ /* 0x000fd00000000008 */
[----:B------:R-:W-:-:S08]  /*0bf0*/  DADD R8, R6, R12 ;  /* 0x0000000006087229 */ /* 0x000fd0000000000c */
[----:B------:R-:W-:Y:S02]  /*0c00*/  DFMA R10, R8, R10, 6.75539944105574400000e+15 ;  /* 0x43380000080a742b */ /* 0x000fe4000000000a */
[----:B------:R-:W-:Y:S01]  /*0c10*/  FSETP.GEU.AND P0, PT, |R9|, 4.1917929649353027344, PT ;  /* 0x4086232b0900780b */ /* 0x000fe20003f0e200 */
[----:B------:R-:W-:-:S05]  /*0c20*/  DADD R6, R6, -R8 ;  /* 0x0000000006067229 */ /* 0x000fca0000000808 */
[----:B------:R-:W-:-:S03]  /*0c30*/  DADD R14, R10, -6.75539944105574400000e+15 ;  /* 0xc33800000a0e7429 */ /* 0x000fc60000000000 */
[----:B------:R-:W-:-:S05]  /*0c40*/  DADD R12, R12, R6 ;  /* 0x000000000c0c7229 */ /* 0x000fca0000000006 */
[----:B------:R-:W-:Y:S01]  /*0c50*/  DFMA R16, R14, -UR6, R8 ;  /* 0x800000060e107c2b */ /* 0x000fe20008000008 */
[----:B------:R-:W-:Y:S01]  /*0c60*/  UMOV UR6, 0x3b39803f ;  /* 0x3b39803f00067882 */ /* 0x000fe20000000000 */
[----:B------:R-:W-:-:S06]  /*0c70*/  UMOV UR7, 0x3c7abc9e ;  /* 0x3c7abc9e00077882 */ /* 0x000fcc0000000000 */
[----:B------:R-:W-:Y:S01]  /*0c80*/  DFMA R14, R14, -UR6, R16 ;  /* 0x800000060e0e7c2b */ /* 0x000fe20008000010 */
[----:B------:R-:W-:Y:S01]  /*0c90*/  UMOV UR6, 0x69ce2bdf ;  /* 0x69ce2bdf00067882 */ /* 0x000fe20000000000 */
[----:B------:R-:W-:Y:S01]  /*0ca0*/  IMAD.MOV.U32 R16, RZ, RZ, -0x35dec16 ;  /* 0xfca213eaff107424 */ /* 0x000fe200078e00ff */
[----:B------:R-:W-:Y:S01]  /*0cb0*/  UMOV UR7, 0x3e5ade15 ;  /* 0x3e5ade1500077882 */ /* 0x000fe20000000000 */
[----:B------:R-:W-:-:S06]  /*0cc0*/  IMAD.MOV.U32 R17, RZ, RZ, 0x3e928af3 ;  /* 0x3e928af3ff117424 */ /* 0x000fcc00078e00ff */
[----:B------:R-:W-:Y:S01]  /*0cd0*/  DFMA R16, R14, UR6, R16 ;  /* 0x000000060e107c2b */ /* 0x000fe20008000010 */
        /* <DEDUP_REMOVED lines=24> */
[----:B------:R-:W-:-:S08]  /*0e60*/  DFMA R16, R14, R16, 1 ;  /* 0x3ff000000e10742b */ /* 0x000fd00000000010 */
[----:B------:R-:W-:-:S10]  /*0e70*/  DFMA R14, R14, R16, 1 ;  /* 0x3ff000000e0e742b */ /* 0x000fd40000000010 */
[----:B------:R-:W-:Y:S01]  /*0e80*/  LEA R7, R10, R15, 0x14 ;  /* 0x0000000f0a077211 */ /* 0x000fe200078ea0ff */
[----:B------:R-:W-:Y:S01]  /*0e90*/  IMAD.MOV.U32 R6, RZ, RZ, R14 ;  /* 0x000000ffff067224 */ /* 0x000fe200078e000e */
[----:B------:R-:W-:Y:S06]  /*0ea0*/  @!P0 BRA `(.L_x_3) ;  /* 0x0000000000348947 */ /* 0x000fec0003800000 */
[----:B------:R-:W-:Y:S01]  /*0eb0*/  FSETP.GEU.AND P1, PT, |R9|, 4.2275390625, PT ;  /* 0x408748000900780b */ /* 0x000fe20003f2e200 */
[C---:B------:R-:W-:Y:S02]  /*0ec0*/  DADD R6, R8.reuse, +INF ;  /* 0x7ff0000008067429 */ /* 0x040fe40000000000 */
[----:B------:R-:W-:-:S08]  /*0ed0*/  DSETP.GEU.AND P0, PT, R8, RZ, PT ;  /* 0x000000ff0800722a */ /* 0x000fd00003f0e000 */
[----:B------:R-:W-:Y:S02]  /*0ee0*/  FSEL R6, R6, RZ, P0 ;  /* 0x000000ff06067208 */ /* 0x000fe40000000000 */
[----:B------:R-:W-:Y:S01]  /*0ef0*/  FSEL R7, R7, RZ, P0 ;  /* 0x000000ff07077208 */ /* 0x000fe20000000000 */
[----:B------:R-:W-:Y:S06]  /*0f00*/  @P1 BRA `(.L_x_3) ;  /* 0x00000000001c1947 */ /* 0x000fec0003800000 */
[----:B------:R-:W-:-:S04]  /*0f10*/  LEA.HI R6, R10, R10, RZ, 0x1 ;  /* 0x0000000a0a067211 */ /* 0x000fc800078f08ff */
[----:B------:R-:W-:-:S04]  /*0f20*/  SHF.R.S32.HI R7, RZ, 0x1, R6 ;  /* 0x00000001ff077819 */ /* 0x000fc80000011406 */
[----:B------:R-:W-:Y:S01]  /*0f30*/  IADD3 R6, PT, PT, R10, -R7, RZ ;  /* 0x800000070a067210 */ /* 0x000fe20007ffe0ff */
[----:B------:R-:W-:-:S03]  /*0f40*/  IMAD R15, R7, 0x100000, R15 ;  /* 0x00100000070f7824 */ /* 0x000fc600078e020f */
[----:B------:R-:W-:Y:S02]  /*0f50*/  LEA R7, R6, 0x3ff00000, 0x14 ;  /* 0x3ff0000006077811 */ /* 0x000fe400078ea0ff */
[----:B------:R-:W-:-:S06]  /*0f60*/  MOV R6, RZ ;  /* 0x000000ff00067202 */ /* 0x000fcc0000000f00 */
[----:B------:R-:W-:-:S11]  /*0f70*/  DMUL R6, R14, R6 ;  /* 0x000000060e067228 */ /* 0x000fd60000000000 */
.L_x_3:
[----:B------:R-:W-:Y:S02]  /*0f80*/  DFMA R12, R12, R6, R6 ;  /* 0x000000060c0c722b */ /* 0x000fe40000000006 */
[----:B------:R-:W-:-:S08]  /*0f90*/  DSETP.NEU.AND P0, PT, |R6|, +INF , PT ;  /* 0x7ff000000600742a */ /* 0x000fd00003f0d200 */
[----:B------:R-:W-:Y:S01]  /*0fa0*/  FSEL R8, R6, R12, !P0 ;  /* 0x0000000c06087208 */ /* 0x000fe20004000000 */
[----:B------:R-:W-:Y:S01]  /*0fb0*/  IMAD.MOV.U32 R6, RZ, RZ, R0 ;  /* 0x000000ffff067224 */ /* 0x000fe200078e0000 */
[----:B------:R-:W-:Y:S02]  /*0fc0*/  FSEL R9, R7, R13, !P0 ;  /* 0x0000000d07097208 */ /* 0x000fe40004000000 */
[----:B------:R-:W-:-:S04]  /*0fd0*/  MOV R7, 0x0 ;  /* 0x0000000000077802 */ /* 0x000fc80000000f00 */
[----:B------:R-:W-:Y:S05]  /*0fe0*/  RET.REL.NODEC R6 `(_Z11FILL_MATRIXiddPd) ;  /* 0xfffffff006047950 */ /* 0x000fea0003c3ffff */
.L_x_4:
[----:B------:R-:W-:-:S00]  /*0ff0*/  BRA `(.L_x_4) ;  /* 0xfffffffc00fc7947 */ /* 0x000fc0000383ffff */
[----:B------:R-:W-:-:S00]  /*1000*/  NOP ;  /* 0x0000000000007918 */ /* 0x000fc00000000000 */
[----:B------:R-:W-:-:S00]  /*1010*/  NOP ;  /* 0x0000000000007918 */ /* 0x000fc00000000000 */
[----:B------:R-:W-:-:S00]  /*1020*/  NOP ;  /* 0x0000000000007918 */ /* 0x000fc00000000000 */
[----:B------:R-:W-:-:S00]  /*1030*/  NOP ;  /* 0x0000000000007918 */ /* 0x000fc00000000000 */
[----:B------:R-:W-:-:S00]  /*1040*/  NOP ;  /* 0x0000000000007918 */ /* 0x000fc00000000000 */
[----:B------:R-:W-:-:S00]  /*1050*/  NOP ;  /* 0x0000000000007918 */ /* 0x000fc00000000000 */
[----:B------:R-:W-:-:S00]  /*1060*/  NOP ;  /* 0x0000000000007918 */ /* 0x000fc00000000000 */
[----:B------:R-:W-:-:S00]  /*1070*/  NOP ;  /* 0x0000000000007918 */ /* 0x000fc00000000000 */
.L_x_5:


//--------------------- .nv.shared.reserved.0     --------------------------
	.section	.nv.shared.reserved.0,"aw",@nobits
	.weak		__nv_reservedSMEM_offset_0_alias
	.size		__nv_reservedSMEM_offset_0_alias, 0, 64
	.other		__nv_reservedSMEM_offset_0_alias,@"STO_CUDA_RESERVED_SHARED STV_DEFAULT"
__nv_reservedSMEM_offset_0_alias:
	.zero		0
	.zero		64


//--------------------- .nv.constant0._Z11FILL_MATRIXiddPd --------------------------
	.section	.nv.constant0._Z11FILL_MATRIXiddPd,"a",@progbits
	.sectionflags	@""
	.align	4
.nv.constant0._Z11FILL_MATRIXiddPd:
	.zero		928


//--------------------- SYMBOLS --------------------------

	.type		.nv.reservedSmem.offset0,@object
	.size		.nv.reservedSmem.offset0,0x4
